//
// Generated by NVIDIA NVVM Compiler
//
// Compiler Build ID: CL-36424714
// Cuda compilation tools, release 13.0, V13.0.88
// Based on NVVM 20.0.0
//

.version 9.0
.target sm_100
.address_size 64

	// .globl	_Z26matrixMultiplicationKernelPfS_S_ii
// _ZZ26matrixMultiplicationKernelPfS_S_iiE2AS has been demoted
// _ZZ26matrixMultiplicationKernelPfS_S_iiE2BS has been demoted

.visible .entry _Z26matrixMultiplicationKernelPfS_S_ii(
	.param .u64 .ptr .align 1 _Z26matrixMultiplicationKernelPfS_S_ii_param_0,
	.param .u64 .ptr .align 1 _Z26matrixMultiplicationKernelPfS_S_ii_param_1,
	.param .u64 .ptr .align 1 _Z26matrixMultiplicationKernelPfS_S_ii_param_2,
	.param .u32 _Z26matrixMultiplicationKernelPfS_S_ii_param_3,
	.param .u32 _Z26matrixMultiplicationKernelPfS_S_ii_param_4
)
{
	.reg .pred 	%p<11>;
	.reg .b32 	%r<95>;
	.reg .b32 	%f<73>;
	.reg .b64 	%rd<13>;
	// demoted variable
	.shared .align 4 .b8 _ZZ26matrixMultiplicationKernelPfS_S_iiE2AS[1024];
	// demoted variable
	.shared .align 4 .b8 _ZZ26matrixMultiplicationKernelPfS_S_iiE2BS[1024];
	ld.param.u64 	%rd3, [_Z26matrixMultiplicationKernelPfS_S_ii_param_0];
	ld.param.u64 	%rd4, [_Z26matrixMultiplicationKernelPfS_S_ii_param_1];
	ld.param.u64 	%rd5, [_Z26matrixMultiplicationKernelPfS_S_ii_param_2];
	ld.param.u32 	%r30, [_Z26matrixMultiplicationKernelPfS_S_ii_param_3];
	ld.param.u32 	%r31, [_Z26matrixMultiplicationKernelPfS_S_ii_param_4];
	mov.u32 	%r32, %ctaid.y;
	mov.u32 	%r1, %tid.y;
	mad.lo.s32 	%r2, %r31, %r32, %r1;
	mov.u32 	%r33, %ctaid.x;
	mov.u32 	%r3, %tid.x;
	mad.lo.s32 	%r4, %r31, %r33, %r3;
	div.s32 	%r5, %r30, %r31;
	setp.lt.s32 	%p1, %r5, 1;
	mov.f32 	%f71, 0f00000000;
	@%p1 bra 	$L__BB0_15;
	mad.lo.s32 	%r6, %r2, %r30, %r3;
	mul.lo.s32 	%r7, %r31, %r1;
	and.b32  	%r8, %r31, 7;
	and.b32  	%r9, %r31, 3;
	and.b32  	%r10, %r31, 2147483640;
	and.b32  	%r11, %r31, 1;
	neg.s32 	%r12, %r10;
	shl.b32 	%r13, %r31, 5;
	shl.b32 	%r35, %r7, 2;
	mov.u32 	%r36, _ZZ26matrixMultiplicationKernelPfS_S_iiE2AS;
	add.s32 	%r37, %r35, %r36;
	add.s32 	%r14, %r37, 16;
	shl.b32 	%r15, %r31, 2;
	cvta.to.global.u64 	%rd1, %rd3;
	cvta.to.global.u64 	%rd2, %rd4;
	mov.f32 	%f71, 0f00000000;
	mov.b32 	%r88, 0;
$L__BB0_2:
	setp.lt.s32 	%p2, %r31, 1;
	mul.lo.s32 	%r38, %r88, %r31;
	add.s32 	%r39, %r6, %r38;
	mul.wide.u32 	%rd6, %r39, 4;
	add.s64 	%rd7, %rd1, %rd6;
	ld.global.f32 	%f17, [%rd7];
	add.s32 	%r40, %r7, %r3;
	shl.b32 	%r41, %r40, 2;
	mov.u32 	%r42, _ZZ26matrixMultiplicationKernelPfS_S_iiE2AS;
	add.s32 	%r43, %r42, %r41;
	st.shared.f32 	[%r43], %f17;
	add.s32 	%r44, %r38, %r1;
	mad.lo.s32 	%r45, %r44, %r30, %r4;
	mul.wide.u32 	%rd8, %r45, 4;
	add.s64 	%rd9, %rd2, %rd8;
	ld.global.f32 	%f18, [%rd9];
	mov.u32 	%r46, _ZZ26matrixMultiplicationKernelPfS_S_iiE2BS;
	add.s32 	%r47, %r46, %r41;
	st.shared.f32 	[%r47], %f18;
	bar.sync 	0;
	@%p2 bra 	$L__BB0_14;
	setp.lt.u32 	%p3, %r31, 8;
	mov.b32 	%r93, 0;
	@%p3 bra 	$L__BB0_6;
	shl.b32 	%r49, %r3, 2;
	add.s32 	%r90, %r46, %r49;
	mov.u32 	%r89, %r14;
	mov.u32 	%r91, %r12;
$L__BB0_5:
	.pragma "nounroll";
	ld.shared.f32 	%f20, [%r89+-16];
	ld.shared.f32 	%f21, [%r90];
	fma.rn.f32 	%f22, %f20, %f21, %f71;
	ld.shared.f32 	%f23, [%r89+-12];
	add.s32 	%r51, %r90, %r15;
	ld.shared.f32 	%f24, [%r51];
	fma.rn.f32 	%f25, %f23, %f24, %f22;
	ld.shared.f32 	%f26, [%r89+-8];
	add.s32 	%r52, %r51, %r15;
	ld.shared.f32 	%f27, [%r52];
	fma.rn.f32 	%f28, %f26, %f27, %f25;
	ld.shared.f32 	%f29, [%r89+-4];
	add.s32 	%r53, %r52, %r15;
	ld.shared.f32 	%f30, [%r53];
	fma.rn.f32 	%f31, %f29, %f30, %f28;
	ld.shared.f32 	%f32, [%r89];
	add.s32 	%r54, %r53, %r15;
	ld.shared.f32 	%f33, [%r54];
	fma.rn.f32 	%f34, %f32, %f33, %f31;
	ld.shared.f32 	%f35, [%r89+4];
	add.s32 	%r55, %r54, %r15;
	ld.shared.f32 	%f36, [%r55];
	fma.rn.f32 	%f37, %f35, %f36, %f34;
	ld.shared.f32 	%f38, [%r89+8];
	add.s32 	%r56, %r55, %r15;
	ld.shared.f32 	%f39, [%r56];
	fma.rn.f32 	%f40, %f38, %f39, %f37;
	ld.shared.f32 	%f41, [%r89+12];
	add.s32 	%r57, %r56, %r15;
	ld.shared.f32 	%f42, [%r57];
	fma.rn.f32 	%f71, %f41, %f42, %f40;
	add.s32 	%r91, %r91, 8;
	add.s32 	%r90, %r90, %r13;
	add.s32 	%r89, %r89, 32;
	setp.ne.s32 	%p4, %r91, 0;
	mov.u32 	%r93, %r10;
	@%p4 bra 	$L__BB0_5;
$L__BB0_6:
	setp.eq.s32 	%p5, %r8, 0;
	@%p5 bra 	$L__BB0_14;
	add.s32 	%r58, %r8, -1;
	setp.lt.u32 	%p6, %r58, 3;
	@%p6 bra 	$L__BB0_9;
	add.s32 	%r59, %r93, %r7;
	shl.b32 	%r60, %r59, 2;
	mov.u32 	%r61, _ZZ26matrixMultiplicationKernelPfS_S_iiE2AS;
	add.s32 	%r62, %r61, %r60;
	ld.shared.f32 	%f44, [%r62];
	mad.lo.s32 	%r63, %r93, %r31, %r3;
	shl.b32 	%r64, %r63, 2;
	mov.u32 	%r65, _ZZ26matrixMultiplicationKernelPfS_S_iiE2BS;
	add.s32 	%r66, %r65, %r64;
	ld.shared.f32 	%f45, [%r66];
	fma.rn.f32 	%f46, %f44, %f45, %f71;
	ld.shared.f32 	%f47, [%r62+4];
	add.s32 	%r67, %r66, %r15;
	ld.shared.f32 	%f48, [%r67];
	fma.rn.f32 	%f49, %f47, %f48, %f46;
	ld.shared.f32 	%f50, [%r62+8];
	add.s32 	%r68, %r67, %r15;
	ld.shared.f32 	%f51, [%r68];
	fma.rn.f32 	%f52, %f50, %f51, %f49;
	ld.shared.f32 	%f53, [%r62+12];
	add.s32 	%r69, %r68, %r15;
	ld.shared.f32 	%f54, [%r69];
	fma.rn.f32 	%f71, %f53, %f54, %f52;
	add.s32 	%r93, %r93, 4;
$L__BB0_9:
	setp.eq.s32 	%p7, %r9, 0;
	@%p7 bra 	$L__BB0_14;
	setp.eq.s32 	%p8, %r9, 1;
	@%p8 bra 	$L__BB0_12;
	add.s32 	%r70, %r93, %r7;
	shl.b32 	%r71, %r70, 2;
	mov.u32 	%r72, _ZZ26matrixMultiplicationKernelPfS_S_iiE2AS;
	add.s32 	%r73, %r72, %r71;
	ld.shared.f32 	%f56, [%r73];
	mad.lo.s32 	%r74, %r93, %r31, %r3;
	shl.b32 	%r75, %r74, 2;
	mov.u32 	%r76, _ZZ26matrixMultiplicationKernelPfS_S_iiE2BS;
	add.s32 	%r77, %r76, %r75;
	ld.shared.f32 	%f57, [%r77];
	fma.rn.f32 	%f58, %f56, %f57, %f71;
	ld.shared.f32 	%f59, [%r73+4];
	add.s32 	%r78, %r77, %r15;
	ld.shared.f32 	%f60, [%r78];
	fma.rn.f32 	%f71, %f59, %f60, %f58;
	add.s32 	%r93, %r93, 2;
$L__BB0_12:
	setp.eq.s32 	%p9, %r11, 0;
	@%p9 bra 	$L__BB0_14;
	add.s32 	%r79, %r93, %r7;
	shl.b32 	%r80, %r79, 2;
	mov.u32 	%r81, _ZZ26matrixMultiplicationKernelPfS_S_iiE2AS;
	add.s32 	%r82, %r81, %r80;
	ld.shared.f32 	%f61, [%r82];
	mad.lo.s32 	%r83, %r93, %r31, %r3;
	shl.b32 	%r84, %r83, 2;
	mov.u32 	%r85, _ZZ26matrixMultiplicationKernelPfS_S_iiE2BS;
	add.s32 	%r86, %r85, %r84;
	ld.shared.f32 	%f62, [%r86];
	fma.rn.f32 	%f71, %f61, %f62, %f71;
$L__BB0_14:
	bar.sync 	0;
	add.s32 	%r88, %r88, 1;
	setp.ne.s32 	%p10, %r88, %r5;
	@%p10 bra 	$L__BB0_2;
$L__BB0_15:
	cvta.to.global.u64 	%rd10, %rd5;
	mad.lo.s32 	%r87, %r2, %r30, %r4;
	mul.wide.s32 	%rd11, %r87, 4;
	add.s64 	%rd12, %rd10, %rd11;
	st.global.f32 	[%rd12], %f71;
	ret;

}


// ===== COMPILED SASS (sm_100) =====

	.target	sm_100

	.elftype	@"ET_EXEC"


//--------------------- .note.nv.tkinfo           --------------------------
	.section	.note.nv.tkinfo,"",@"SHT_NOTE"
	.sectionflags	@"SHF_NOTE_NV_TKINFO"
	.tkinfo
        /*0018*/ 	.word	0x00000002
        /*0030*/ 	.string	""
        /*0030*/ 	.string	"ptxas"
        /*0030*/ 	.string	"Cuda compilation tools, release 13.0, V13.0.88"
        /*0030*/ 	.string	"Build cuda_13.0.r13.0/compiler.36424714_0"
        /*0030*/ 	.string	"-arch sm_100 -m 64 "



//--------------------- .note.nv.cuinfo           --------------------------
	.section	.note.nv.cuinfo,"",@"SHT_NOTE"
	.sectionflags	@"SHF_NOTE_NV_CUINFO"
        /*0018*/ 	.short	0x0002
        /*001a*/ 	.short	0x0064
        /*001c*/ 	.short	0x0082
	.zero		2


//--------------------- .nv.info                  --------------------------
	.section	.nv.info,"",@"SHT_CUDA_INFO"
	.align	4


	//----- nvinfo : EIATTR_REGCOUNT
	.align		4
        /*0000*/ 	.byte	0x04, 0x2f
        /*0002*/ 	.short	(.L_1 - .L_0)
	.align		4
.L_0:
        /*0004*/ 	.word	index@(_Z26matrixMultiplicationKernelPfS_S_ii)
        /*0008*/ 	.word	0x0000001f


	//----- nvinfo : EIATTR_FRAME_SIZE
	.align		4
.L_1:
        /*000c*/ 	.byte	0x04, 0x11
        /*000e*/ 	.short	(.L_3 - .L_2)
	.align		4
.L_2:
        /*0010*/ 	.word	index@(_Z26matrixMultiplicationKernelPfS_S_ii)
        /*0014*/ 	.word	0x00000000


	//----- nvinfo : EIATTR_MIN_STACK_SIZE
	.align		4
.L_3:
        /*0018*/ 	.byte	0x04, 0x12
        /*001a*/ 	.short	(.L_5 - .L_4)
	.align		4
.L_4:
        /*001c*/ 	.word	index@(_Z26matrixMultiplicationKernelPfS_S_ii)
        /*0020*/ 	.word	0x00000000
.L_5:


//--------------------- .nv.compat                --------------------------
	.section	.nv.compat,"",@"SHT_CUDA_COMPAT_INFO"
	.align	4
        /*0000*/ 	.byte	0x02, 0x09, 0x00, 0x00, 0x02, 0x02, 0x01, 0x00, 0x02, 0x05, 0x05, 0x00, 0x03, 0x07, 0x01, 0x01
        /*0010*/ 	.byte	0x02, 0x03, 0x00, 0x00, 0x02, 0x06, 0x01, 0x00, 0x04, 0x0b, 0x08, 0x00, 0x09, 0x00, 0x00, 0x00
        /*0020*/ 	.byte	0x00, 0x00, 0x00, 0x00


//--------------------- .nv.info._Z26matrixMultiplicationKernelPfS_S_ii --------------------------
	.section	.nv.info._Z26matrixMultiplicationKernelPfS_S_ii,"",@"SHT_CUDA_INFO"
	.sectionflags	@""
	.align	4


	//----- nvinfo : EIATTR_CUDA_API_VERSION
	.align		4
        /*0000*/ 	.byte	0x04, 0x37
        /*0002*/ 	.short	(.L_7 - .L_6)
.L_6:
        /*0004*/ 	.word	0x00000082


	//----- nvinfo : EIATTR_KPARAM_INFO
	.align		4
.L_7:
        /*0008*/ 	.byte	0x04, 0x17
        /*000a*/ 	.short	(.L_9 - .L_8)
.L_8:
        /*000c*/ 	.word	0x00000000
        /*0010*/ 	.short	0x0004
        /*0012*/ 	.short	0x001c
        /*0014*/ 	.byte	0x00, 0xf0, 0x11, 0x00


	//----- nvinfo : EIATTR_KPARAM_INFO
	.align		4
.L_9:
        /*0018*/ 	.byte	0x04, 0x17
        /*001a*/ 	.short	(.L_11 - .L_10)
.L_10:
        /*001c*/ 	.word	0x00000000
        /*0020*/ 	.short	0x0003
        /*0022*/ 	.short	0x0018
        /*0024*/ 	.byte	0x00, 0xf0, 0x11, 0x00


	//----- nvinfo : EIATTR_KPARAM_INFO
	.align		4
.L_11:
        /*0028*/ 	.byte	0x04, 0x17
        /*002a*/ 	.short	(.L_13 - .L_12)
.L_12:
        /*002c*/ 	.word	0x00000000
        /*0030*/ 	.short	0x0002
        /*0032*/ 	.short	0x0010
        /*0034*/ 	.byte	0x00, 0xf5, 0x21, 0x00


	//----- nvinfo : EIATTR_KPARAM_INFO
	.align		4
.L_13:
        /*0038*/ 	.byte	0x04, 0x17
        /*003a*/ 	.short	(.L_15 - .L_14)
.L_14:
        /*003c*/ 	.word	0x00000000
        /*0040*/ 	.short	0x0001
        /*0042*/ 	.short	0x0008
        /*0044*/ 	.byte	0x00, 0xf5, 0x21, 0x00


	//----- nvinfo : EIATTR_KPARAM_INFO
	.align		4
.L_15:
        /*0048*/ 	.byte	0x04, 0x17
        /*004a*/ 	.short	(.L_17 - .L_16)
.L_16:
        /*004c*/ 	.word	0x00000000
        /*0050*/ 	.short	0x0000
        /*0052*/ 	.short	0x0000
        /*0054*/ 	.byte	0x00, 0xf5, 0x21, 0x00


	//----- nvinfo : EIATTR_SPARSE_MMA_MASK
	.align		4
.L_17:
        /*0058*/ 	.byte	0x03, 0x50
        /*005a*/ 	.short	0x0000


	//----- nvinfo : EIATTR_MAXREG_COUNT
	.align		4
        /*005c*/ 	.byte	0x03, 0x1b
        /*005e*/ 	.short	0x00ff


	//----- nvinfo : EIATTR_NUM_BARRIERS
	.align		4
        /*0060*/ 	.byte	0x02, 0x4c
        /*0062*/ 	.byte	0x01
	.zero		1


	//----- nvinfo : EIATTR_MERCURY_ISA_VERSION
	.align		4
        /*0064*/ 	.byte	0x03, 0x5f
        /*0066*/ 	.short	0x0101


	//----- nvinfo : EIATTR_VRC_CTA_INIT_COUNT
	.align		4
        /*0068*/ 	.byte	0x02, 0x4a
	.zero		1
	.zero		1


	//----- nvinfo : EIATTR_EXIT_INSTR_OFFSETS
	.align		4
        /*006c*/ 	.byte	0x04, 0x1c
        /*006e*/ 	.short	(.L_19 - .L_18)


	//   ....[0]....
.L_18:
        /*0070*/ 	.word	0x00000ac0


	//----- nvinfo : EIATTR_CBANK_PARAM_SIZE
	.align		4
.L_19:
        /*0074*/ 	.byte	0x03, 0x19
        /*0076*/ 	.short	0x0020


	//----- nvinfo : EIATTR_PARAM_CBANK
	.align		4
        /*0078*/ 	.byte	0x04, 0x0a
        /*007a*/ 	.short	(.L_21 - .L_20)
	.align		4
.L_20:
        /*007c*/ 	.word	index@(.nv.constant0._Z26matrixMultiplicationKernelPfS_S_ii)
        /*0080*/ 	.short	0x0380
        /*0082*/ 	.short	0x0020


	//----- nvinfo : EIATTR_SW_WAR
	.align		4
.L_21:
        /*0084*/ 	.byte	0x04, 0x36
        /*0086*/ 	.short	(.L_23 - .L_22)
.L_22:
        /*0088*/ 	.word	0x00000008
.L_23:


//--------------------- .nv.callgraph             --------------------------
	.section	.nv.callgraph,"",@"SHT_CUDA_CALLGRAPH"
	.align	4
	.sectionentsize	8
	.align		4
        /*0000*/ 	.word	0x00000000
	.align		4
        /*0004*/ 	.word	0xffffffff
	.align		4
        /*0008*/ 	.word	0x00000000
	.align		4
        /*000c*/ 	.word	0xfffffffe
	.align		4
        /*0010*/ 	.word	0x00000000
	.align		4
        /*0014*/ 	.word	0xfffffffd
	.align		4
        /*0018*/ 	.word	0x00000000
	.align		4
        /*001c*/ 	.word	0xfffffffc


//--------------------- .text._Z26matrixMultiplicationKernelPfS_S_ii --------------------------
	.section	.text._Z26matrixMultiplicationKernelPfS_S_ii,"ax",@progbits
	.align	128
        .global         _Z26matrixMultiplicationKernelPfS_S_ii
        .type           _Z26matrixMultiplicationKernelPfS_S_ii,@function
        .size           _Z26matrixMultiplicationKernelPfS_S_ii,(.L_x_8 - _Z26matrixMultiplicationKernelPfS_S_ii)
        .other          _Z26matrixMultiplicationKernelPfS_S_ii,@"STO_CUDA_ENTRY STV_DEFAULT"
_Z26matrixMultiplicationKernelPfS_S_ii:
.text._Z26matrixMultiplicationKernelPfS_S_ii:
[----:B------:R-:W-:Y:S08]  /*0000*/  LDC R1, c[0x0][0x37c] ;  /* 0x0000df00ff017b82 */ /* 0x000ff00000000800 */
[----:B------:R-:W0:Y:S01]  /*0010*/  LDC.64 R2, c[0x0][0x398] ;  /* 0x0000e600ff027b82 */ /* 0x000e220000000a00 */
[----:B------:R-:W1:Y:S01]  /*0020*/  S2R R8, SR_TID.X ;  /* 0x0000000000087919 */ /* 0x000e620000002100 */
[----:B------:R-:W2:Y:S01]  /*0030*/  LDCU.64 UR8, c[0x0][0x358] ;  /* 0x00006b00ff0877ac */ /* 0x000ea20008000a00 */
[----:B------:R-:W-:-:S05]  /*0040*/  MOV R18, RZ ;  /* 0x000000ff00127202 */ /* 0x000fca0000000f00 */
[----:B------:R-:W-:Y:S08]  /*0050*/  S2UR UR4, SR_CTAID.Y ;  /* 0x00000000000479c3 */ /* 0x000ff00000002600 */
[----:B------:R-:W1:Y:S01]  /*0060*/  S2UR UR5, SR_CTAID.X ;  /* 0x00000000000579c3 */ /* 0x000e620000002500 */
[----:B0-----:R-:W-:-:S04]  /*0070*/  IABS R7, R3 ;  /* 0x0000000300077213 */ /* 0x001fc80000000000 */
[----:B------:R-:W0:Y:S01]  /*0080*/  I2F.RP R0, R7 ;  /* 0x0000000700007306 */ /* 0x000e220000209400 */
[----:B-1----:R-:W-:-:S07]  /*0090*/  IMAD R13, R3, UR5, R8 ;  /* 0x00000005030d7c24 */ /* 0x002fce000f8e0208 */
[----:B0-----:R-:W0:Y:S02]  /*00a0*/  MUFU.RCP R0, R0 ;  /* 0x0000000000007308 */ /* 0x001e240000001000 */
[----:B0-----:R-:W-:-:S06]  /*00b0*/  IADD3 R4, PT, PT, R0, 0xffffffe, RZ ;  /* 0x0ffffffe00047810 */ /* 0x001fcc0007ffe0ff */
[----:B------:R0:W1:Y:S02]  /*00c0*/  F2I.FTZ.U32.TRUNC.NTZ R5, R4 ;  /* 0x0000000400057305 */ /* 0x000064000021f000 */
[----:B0-----:R-:W-:Y:S02]  /*00d0*/  HFMA2 R4, -RZ, RZ, 0, 0 ;  /* 0x00000000ff047431 */ /* 0x001fe400000001ff */
[----:B-1----:R-:W-:-:S04]  /*00e0*/  IMAD.MOV R6, RZ, RZ, -R5 ;  /* 0x000000ffff067224 */ /* 0x002fc800078e0a05 */
[----:B------:R-:W-:Y:S01]  /*00f0*/  IMAD R9, R6, R7, RZ ;  /* 0x0000000706097224 */ /* 0x000fe200078e02ff */
[----:B------:R-:W-:-:S03]  /*0100*/  IABS R6, R2 ;  /* 0x0000000200067213 */ /* 0x000fc60000000000 */
[----:B------:R-:W-:Y:S01]  /*0110*/  IMAD.HI.U32 R5, R5, R9, R4 ;  /* 0x0000000905057227 */ /* 0x000fe200078e0004 */
[----:B------:R-:W-:-:S04]  /*0120*/  LOP3.LUT R4, R2, R3, RZ, 0x3c, !PT ;  /* 0x0000000302047212 */ /* 0x000fc800078e3cff */
[----:B------:R-:W-:Y:S01]  /*0130*/  ISETP.GE.AND P1, PT, R4, RZ, PT ;  /* 0x000000ff0400720c */ /* 0x000fe20003f26270 */
[----:B------:R-:W-:-:S04]  /*0140*/  IMAD.HI.U32 R9, R5, R6, RZ ;  /* 0x0000000605097227 */ /* 0x000fc800078e00ff */
[----:B------:R-:W-:-:S04]  /*0150*/  IMAD.MOV R0, RZ, RZ, -R9 ;  /* 0x000000ffff007224 */ /* 0x000fc800078e0a09 */
[----:B------:R-:W-:-:S05]  /*0160*/  IMAD R0, R7, R0, R6 ;  /* 0x0000000007007224 */ /* 0x000fca00078e0206 */
[----:B------:R-:W-:-:S13]  /*0170*/  ISETP.GT.U32.AND P2, PT, R7, R0, PT ;  /* 0x000000000700720c */ /* 0x000fda0003f44070 */
[-C--:B------:R-:W-:Y:S01]  /*0180*/  @!P2 IADD3 R0, PT, PT, R0, -R7.reuse, RZ ;  /* 0x800000070000a210 */ /* 0x080fe20007ffe0ff */
[----:B------:R-:W-:Y:S01]  /*0190*/  @!P2 VIADD R9, R9, 0x1 ;  /* 0x000000010909a836 */ /* 0x000fe20000000000 */
[----:B------:R-:W-:Y:S02]  /*01a0*/  ISETP.NE.AND P2, PT, R3, RZ, PT ;  /* 0x000000ff0300720c */ /* 0x000fe40003f45270 */
[----:B------:R-:W-:Y:S02]  /*01b0*/  ISETP.GE.U32.AND P0, PT, R0, R7, PT ;  /* 0x000000070000720c */ /* 0x000fe40003f06070 */
[----:B------:R-:W0:Y:S11]  /*01c0*/  S2R R0, SR_TID.Y ;  /* 0x0000000000007919 */ /* 0x000e360000002200 */
[----:B------:R-:W-:-:S05]  /*01d0*/  @P0 IADD3 R9, PT, PT, R9, 0x1, RZ ;  /* 0x0000000109090810 */ /* 0x000fca0007ffe0ff */
[----:B------:R-:W-:Y:S01]  /*01e0*/  @!P1 IMAD.MOV R9, RZ, RZ, -R9 ;  /* 0x000000ffff099224 */ /* 0x000fe200078e0a09 */
[----:B------:R-:W-:-:S04]  /*01f0*/  @!P2 LOP3.LUT R9, RZ, R3, RZ, 0x33, !PT ;  /* 0x00000003ff09a212 */ /* 0x000fc800078e33ff */
[----:B------:R-:W-:Y:S01]  /*0200*/  ISETP.GE.AND P0, PT, R9, 0x1, PT ;  /* 0x000000010900780c */ /* 0x000fe20003f06270 */
[----:B0-----:R-:W-:-:S12]  /*0210*/  IMAD R11, R3, UR4, R0 ;  /* 0x00000004030b7c24 */ /* 0x001fd8000f8e0200 */
[----:B--2---:R-:W-:Y:S05]  /*0220*/  @!P0 BRA `(.L_x_0) ;  /* 0x0000000800148947 */ /* 0x004fea0003800000 */
[----:B------:R-:W0:Y:S01]  /*0230*/  S2UR UR5, SR_CgaCtaId ;  /* 0x00000000000579c3 */ /* 0x000e220000008800 */
[----:B------:R-:W-:Y:S01]  /*0240*/  UMOV UR4, 0x400 ;  /* 0x0000040000047882 */ /* 0x000fe20000000000 */
[----:B------:R-:W-:Y:S01]  /*0250*/  IMAD R15, R0, R3, RZ ;  /* 0x00000003000f7224 */ /* 0x000fe200078e02ff */
[----:B------:R-:W-:Y:S01]  /*0260*/  LOP3.LUT R12, R3, 0x7ffffff8, RZ, 0xc0, !PT ;  /* 0x7ffffff8030c7812 */ /* 0x000fe200078ec0ff */
[----:B------:R-:W-:Y:S01]  /*0270*/  IMAD R10, R11, R2, R8 ;  /* 0x000000020b0a7224 */ /* 0x000fe200078e0208 */
[C---:B------:R-:W-:Y:S01]  /*0280*/  LOP3.LUT R20, R3.reuse, 0x7, RZ, 0xc0, !PT ;  /* 0x0000000703147812 */ /* 0x040fe200078ec0ff */
[----:B------:R-:W-:Y:S01]  /*0290*/  IMAD.MOV.U32 R18, RZ, RZ, RZ ;  /* 0x000000ffff127224 */ /* 0x000fe200078e00ff */
[----:B------:R-:W-:Y:S02]  /*02a0*/  LOP3.LUT R14, R3, 0x3, RZ, 0xc0, !PT ;  /* 0x00000003030e7812 */ /* 0x000fe400078ec0ff */
[----:B------:R-:W-:Y:S01]  /*02b0*/  IADD3 R16, PT, PT, -R12, RZ, RZ ;  /* 0x000000ff0c107210 */ /* 0x000fe20007ffe1ff */
[----:B0-----:R-:W-:-:S06]  /*02c0*/  ULEA UR4, UR5, UR4, 0x18 ;  /* 0x0000000405047291 */ /* 0x001fcc000f8ec0ff */
[----:B------:R-:W-:Y:S01]  /*02d0*/  LEA R17, R15, UR4, 0x2 ;  /* 0x000000040f117c11 */ /* 0x000fe2000f8e10ff */
[----:B------:R-:W-:-:S04]  /*02e0*/  UMOV UR4, URZ ;  /* 0x000000ff00047c82 */ /* 0x000fc80008000000 */
[----:B------:R-:W-:-:S07]  /*02f0*/  VIADD R17, R17, 0x10 ;  /* 0x0000001011117836 */ /* 0x000fce0000000000 */
.L_x_6:
[----:B0-----:R-:W0:Y:S08]  /*0300*/  LDC.64 R2, c[0x0][0x398] ;  /* 0x0000e600ff027b82 */ /* 0x001e300000000a00 */
[----:B------:R-:W1:Y:S08]  /*0310*/  LDC.64 R6, c[0x0][0x380] ;  /* 0x0000e000ff067b82 */ /* 0x000e700000000a00 */
[----:B------:R-:W2:Y:S01]  /*0320*/  LDC.64 R4, c[0x0][0x388] ;  /* 0x0000e200ff047b82 */ /* 0x000ea20000000a00 */
[----:B0-----:R-:W-:-:S02]  /*0330*/  IMAD R21, R3, UR4, R0 ;  /* 0x0000000403157c24 */ /* 0x001fc4000f8e0200 */
[----:B------:R-:W-:Y:S02]  /*0340*/  IMAD R19, R3, UR4, R10 ;  /* 0x0000000403137c24 */ /* 0x000fe4000f8e020a */
[----:B------:R-:W-:Y:S02]  /*0350*/  IMAD R21, R21, R2, R13 ;  /* 0x0000000215157224 */ /* 0x000fe400078e020d */
[----:B-1----:R-:W-:-:S06]  /*0360*/  IMAD.WIDE.U32 R6, R19, 0x4, R6 ;  /* 0x0000000413067825 */ /* 0x002fcc00078e0006 */
[----:B------:R-:W3:Y:S01]  /*0370*/  LDG.E R6, desc[UR8][R6.64] ;  /* 0x0000000806067981 */ /* 0x000ee2000c1e1900 */
[----:B--2---:R-:W-:-:S06]  /*0380*/  IMAD.WIDE.U32 R4, R21, 0x4, R4 ;  /* 0x0000000415047825 */ /* 0x004fcc00078e0004 */
[----:B------:R-:W2:Y:S01]  /*0390*/  LDG.E R4, desc[UR8][R4.64] ;  /* 0x0000000804047981 */ /* 0x000ea2000c1e1900 */
[----:B------:R-:W0:Y:S01]  /*03a0*/  S2UR UR7, SR_CgaCtaId ;  /* 0x00000000000779c3 */ /* 0x000e220000008800 */
[----:B------:R-:W-:Y:S02]  /*03b0*/  UMOV UR6, 0x400 ;  /* 0x0000040000067882 */ /* 0x000fe40000000000 */
[----:B------:R-:W-:Y:S01]  /*03c0*/  UIADD3 UR5, UPT, UPT, UR6, 0x400, URZ ;  /* 0x0000040006057890 */ /* 0x000fe2000fffe0ff */
[----:B------:R-:W-:Y:S02]  /*03d0*/  ISETP.GE.AND P1, PT, R3, 0x1, PT ;  /* 0x000000010300780c */ /* 0x000fe40003f26270 */
[----:B------:R-:W-:Y:S01]  /*03e0*/  IADD3 R19, PT, PT, R15, R8, RZ ;  /* 0x000000080f137210 */ /* 0x000fe20007ffe0ff */
[----:B------:R-:W-:Y:S02]  /*03f0*/  UIADD3 UR4, UPT, UPT, UR4, 0x1, URZ ;  /* 0x0000000104047890 */ /* 0x000fe4000fffe0ff */
[----:B0-----:R-:W-:-:S02]  /*0400*/  ULEA UR6, UR7, UR6, 0x18 ;  /* 0x0000000607067291 */ /* 0x001fc4000f8ec0ff */
[----:B------:R-:W-:-:S04]  /*0410*/  ULEA UR5, UR7, UR5, 0x18 ;  /* 0x0000000507057291 */ /* 0x000fc8000f8ec0ff */
[C---:B------:R-:W-:Y:S02]  /*0420*/  LEA R21, R19.reuse, UR6, 0x2 ;  /* 0x0000000613157c11 */ /* 0x040fe4000f8e10ff */
[----:B------:R-:W-:Y:S02]  /*0430*/  LEA R19, R19, UR5, 0x2 ;  /* 0x0000000513137c11 */ /* 0x000fe4000f8e10ff */
[----:B------:R-:W-:Y:S01]  /*0440*/  ISETP.NE.AND P0, PT, R9, UR4, PT ;  /* 0x0000000409007c0c */ /* 0x000fe2000bf05270 */
[----:B---3--:R0:W-:Y:S04]  /*0450*/  STS [R21], R6 ;  /* 0x0000000615007388 */ /* 0x0081e80000000800 */
[----:B--2---:R0:W-:Y:S01]  /*0460*/  STS [R19], R4 ;  /* 0x0000000413007388 */ /* 0x0041e20000000800 */
[----:B------:R-:W-:Y:S06]  /*0470*/  BAR.SYNC.DEFER_BLOCKING 0x0 ;  /* 0x0000000000007b1d */ /* 0x000fec0000010000 */
[----:B------:R-:W-:Y:S05]  /*0480*/  @!P1 BRA `(.L_x_1) ;  /* 0x0000000400749947 */ /* 0x000fea0003800000 */
[----:B------:R-:W-:Y:S01]  /*0490*/  ISETP.GE.U32.AND P1, PT, R3, 0x8, PT ;  /* 0x000000080300780c */ /* 0x000fe20003f26070 */
[----:B0-----:R-:W-:-:S12]  /*04a0*/  IMAD.MOV.U32 R4, RZ, RZ, RZ ;  /* 0x000000ffff047224 */ /* 0x001fd800078e00ff */
[----:B------:R-:W-:Y:S05]  /*04b0*/  @!P1 BRA `(.L_x_2) ;  /* 0x0000000000a09947 */ /* 0x000fea0003800000 */
[----:B------:R-:W-:Y:S01]  /*04c0*/  LEA R6, R8, UR5, 0x2 ;  /* 0x0000000508067c11 */ /* 0x000fe2000f8e10ff */
[----:B------:R-:W-:Y:S01]  /*04d0*/  IMAD.MOV.U32 R5, RZ, RZ, R16 ;  /* 0x000000ffff057224 */ /* 0x000fe200078e0010 */
[----:B------:R-:W-:-:S07]  /*04e0*/  MOV R4, R17 ;  /* 0x0000001100047202 */ /* 0x000fce0000000f00 */
.L_x_3:
[----:B------:R-:W-:Y:S01]  /*04f0*/  LDS R21, [R4+-0x10] ;  /* 0xfffff00004157984 */ /* 0x000fe20000000800 */
[----:B------:R-:W-:Y:S01]  /*0500*/  LEA R26, R3, R6, 0x2 ;  /* 0x00000006031a7211 */ /* 0x000fe200078e10ff */
[----:B------:R-:W-:Y:S02]  /*0510*/  VIADD R5, R5, 0x8 ;  /* 0x0000000805057836 */ /* 0x000fe40000000000 */
[----:B------:R0:W1:Y:S02]  /*0520*/  LDS R23, [R6] ;  /* 0x0000000006177984 */ /* 0x0000640000000800 */
[----:B------:R-:W-:Y:S01]  /*0530*/  IMAD R28, R3, 0x4, R26 ;  /* 0x00000004031c7824 */ /* 0x000fe200078e021a */
[----:B------:R-:W-:Y:S01]  /*0540*/  ISETP.NE.AND P1, PT, R5, RZ, PT ;  /* 0x000000ff0500720c */ /* 0x000fe20003f25270 */
[----:B------:R-:W-:Y:S03]  /*0550*/  LDS R7, [R4+-0xc] ;  /* 0xfffff40004077984 */ /* 0x000fe60000000800 */
[C---:B------:R-:W-:Y:S01]  /*0560*/  LEA R25, R3.reuse, R28, 0x2 ;  /* 0x0000001c03197211 */ /* 0x040fe200078e10ff */
[----:B------:R-:W2:Y:S01]  /*0570*/  LDS R26, [R26] ;  /* 0x000000001a1a7984 */ /* 0x000ea20000000800 */
[----:B0-----:R-:W-:-:S03]  /*0580*/  LEA R6, R3, R6, 0x5 ;  /* 0x0000000603067211 */ /* 0x001fc600078e28ff */
[----:B------:R0:W-:Y:S04]  /*0590*/  LDS R19, [R28] ;  /* 0x000000001c137984 */ /* 0x0001e80000000800 */
[----:B------:R-:W3:Y:S01]  /*05a0*/  LDS R22, [R4+-0x8] ;  /* 0xfffff80004167984 */ /* 0x000ee20000000800 */
[----:B-1----:R-:W-:Y:S01]  /*05b0*/  FFMA R24, R21, R23, R18 ;  /* 0x0000001715187223 */ /* 0x002fe20000000012 */
[C---:B------:R-:W-:Y:S02]  /*05c0*/  IMAD R23, R3.reuse, 0x4, R25 ;  /* 0x0000000403177824 */ /* 0x040fe400078e0219 */
[----:B------:R-:W-:Y:S04]  /*05d0*/  LDS R18, [R4+-0x4] ;  /* 0xfffffc0004127984 */ /* 0x000fe80000000800 */
[----:B------:R-:W1:Y:S01]  /*05e0*/  LDS R21, [R25] ;  /* 0x0000000019157984 */ /* 0x000e620000000800 */
[----:B------:R-:W-:Y:S01]  /*05f0*/  LEA R27, R3, R23, 0x2 ;  /* 0x00000017031b7211 */ /* 0x000fe200078e10ff */
[----:B--2---:R-:W-:-:S02]  /*0600*/  FFMA R7, R7, R26, R24 ;  /* 0x0000001a07077223 */ /* 0x004fc40000000018 */
[----:B------:R-:W-:Y:S02]  /*0610*/  LDS R26, [R4+0x8] ;  /* 0x00000800041a7984 */ /* 0x000fe40000000800 */
[----:B0-----:R-:W-:Y:S02]  /*0620*/  IMAD R28, R3, 0x4, R27 ;  /* 0x00000004031c7824 */ /* 0x001fe400078e021b */
[----:B------:R-:W-:Y:S01]  /*0630*/  LDS R27, [R27] ;  /* 0x000000001b1b7984 */ /* 0x000fe20000000800 */
[----:B---3--:R-:W-:-:S03]  /*0640*/  FFMA R19, R22, R19, R7 ;  /* 0x0000001316137223 */ /* 0x008fc60000000007 */
[----:B------:R-:W-:Y:S04]  /*0650*/  LDS R7, [R4] ;  /* 0x0000000004077984 */ /* 0x000fe80000000800 */
[----:B------:R-:W0:Y:S01]  /*0660*/  LDS R22, [R23] ;  /* 0x0000000017167984 */ /* 0x000e220000000800 */
[----:B-1----:R-:W-:Y:S01]  /*0670*/  FFMA R24, R18, R21, R19 ;  /* 0x0000001512187223 */ /* 0x002fe20000000013 */
[----:B------:R-:W-:Y:S02]  /*0680*/  LEA R21, R3, R28, 0x2 ;  /* 0x0000001c03157211 */ /* 0x000fe400078e10ff */
[----:B------:R-:W1:Y:S04]  /*0690*/  LDS R18, [R4+0x4] ;  /* 0x0000040004127984 */ /* 0x000e680000000800 */
[----:B------:R-:W2:Y:S04]  /*06a0*/  LDS R28, [R28] ;  /* 0x000000001c1c7984 */ /* 0x000ea80000000800 */
[----:B------:R-:W-:Y:S04]  /*06b0*/  LDS R21, [R21] ;  /* 0x0000000015157984 */ /* 0x000fe80000000800 */
[----:B------:R3:W4:Y:S01]  /*06c0*/  LDS R19, [R4+0xc] ;  /* 0x00000c0004137984 */ /* 0x0007220000000800 */
[----:B0-----:R-:W-:Y:S01]  /*06d0*/  FFMA R7, R7, R22, R24 ;  /* 0x0000001607077223 */ /* 0x001fe20000000018 */
[----:B---3--:R-:W-:-:S03]  /*06e0*/  VIADD R4, R4, 0x20 ;  /* 0x0000002004047836 */ /* 0x008fc60000000000 */
[----:B-1----:R-:W-:-:S04]  /*06f0*/  FFMA R7, R18, R27, R7 ;  /* 0x0000001b12077223 */ /* 0x002fc80000000007 */
[----:B--2---:R-:W-:-:S04]  /*0700*/  FFMA R7, R26, R28, R7 ;  /* 0x0000001c1a077223 */ /* 0x004fc80000000007 */
[----:B----4-:R-:W-:Y:S01]  /*0710*/  FFMA R18, R19, R21, R7 ;  /* 0x0000001513127223 */ /* 0x010fe20000000007 */
[----:B------:R-:W-:Y:S06]  /*0720*/  @P1 BRA `(.L_x_3) ;  /* 0xfffffffc00701947 */ /* 0x000fec000383ffff */
[----:B------:R-:W-:-:S07]  /*0730*/  MOV R4, R12 ;  /* 0x0000000c00047202 */ /* 0x000fce0000000f00 */
.L_x_2:
[----:B------:R-:W-:-:S13]  /*0740*/  ISETP.NE.AND P1, PT, R20, RZ, PT ;  /* 0x000000ff1400720c */ /* 0x000fda0003f25270 */
[----:B------:R-:W-:Y:S05]  /*0750*/  @!P1 BRA `(.L_x_1) ;  /* 0x0000000000c09947 */ /* 0x000fea0003800000 */
[----:B------:R-:W-:Y:S01]  /*0760*/  VIADD R5, R20, 0xffffffff ;  /* 0xffffffff14057836 */ /* 0x000fe20000000000 */
[----:B------:R-:W-:-:S04]  /*0770*/  ISETP.NE.AND P2, PT, R14, RZ, PT ;  /* 0x000000ff0e00720c */ /* 0x000fc80003f45270 */
[----:B------:R-:W-:-:S13]  /*0780*/  ISETP.GE.U32.AND P1, PT, R5, 0x3, PT ;  /* 0x000000030500780c */ /* 0x000fda0003f26070 */
[----:B------:R-:W-:Y:S05]  /*0790*/  @!P1 BRA `(.L_x_4) ;  /* 0x0000000000509947 */ /* 0x000fea0003800000 */
[C---:B------:R-:W-:Y:S01]  /*07a0*/  IMAD R6, R4.reuse, R3, R8 ;  /* 0x0000000304067224 */ /* 0x040fe200078e0208 */
[----:B------:R-:W-:Y:S02]  /*07b0*/  IADD3 R5, PT, PT, R15, R4, RZ ;  /* 0x000000040f057210 */ /* 0x000fe40007ffe0ff */
[----:B------:R-:W-:Y:S02]  /*07c0*/  IADD3 R4, PT, PT, R4, 0x4, RZ ;  /* 0x0000000404047810 */ /* 0x000fe40007ffe0ff */
[----:B------:R-:W-:Y:S02]  /*07d0*/  LEA R6, R6, UR5, 0x2 ;  /* 0x0000000506067c11 */ /* 0x000fe4000f8e10ff */
[----:B------:R-:W-:-:S03]  /*07e0*/  LEA R5, R5, UR6, 0x2 ;  /* 0x0000000605057c11 */ /* 0x000fc6000f8e10ff */
[C---:B------:R-:W-:Y:S01]  /*07f0*/  IMAD R24, R3.reuse, 0x4, R6 ;  /* 0x0000000403187824 */ /* 0x040fe200078e0206 */
[----:B------:R-:W-:Y:S04]  /*0800*/  LDS R19, [R6] ;  /* 0x0000000006137984 */ /* 0x000fe80000000800 */
[----:B------:R-:W0:Y:S01]  /*0810*/  LDS R7, [R5] ;  /* 0x0000000005077984 */ /* 0x000e220000000800 */
[----:B------:R-:W-:-:S03]  /*0820*/  LEA R28, R3, R24, 0x2 ;  /* 0x00000018031c7211 */ /* 0x000fc600078e10ff */
[----:B------:R-:W-:Y:S02]  /*0830*/  LDS R22, [R5+0x4] ;  /* 0x0000040005167984 */ /* 0x000fe40000000800 */
[----:B------:R-:W-:Y:S02]  /*0840*/  IMAD R23, R3, 0x4, R28 ;  /* 0x0000000403177824 */ /* 0x000fe400078e021c */
[----:B------:R-:W1:Y:S04]  /*0850*/  LDS R24, [R24] ;  /* 0x0000000018187984 */ /* 0x000e680000000800 */
[----:B------:R-:W-:Y:S04]  /*0860*/  LDS R26, [R5+0x8] ;  /* 0x00000800051a7984 */ /* 0x000fe80000000800 */
[----:B------:R-:W2:Y:S04]  /*0870*/  LDS R28, [R28] ;  /* 0x000000001c1c7984 */ /* 0x000ea80000000800 */
[----:B------:R-:W-:Y:S04]  /*0880*/  LDS R21, [R5+0xc] ;  /* 0x00000c0005157984 */ /* 0x000fe80000000800 */
[----:B------:R-:W3:Y:S01]  /*0890*/  LDS R23, [R23] ;  /* 0x0000000017177984 */ /* 0x000ee20000000800 */
[----:B0-----:R-:W-:-:S04]  /*08a0*/  FFMA R7, R7, R19, R18 ;  /* 0x0000001307077223 */ /* 0x001fc80000000012 */
[----:B-1----:R-:W-:-:S04]  /*08b0*/  FFMA R7, R22, R24, R7 ;  /* 0x0000001816077223 */ /* 0x002fc80000000007 */
[----:B--2---:R-:W-:-:S04]  /*08c0*/  FFMA R7, R26, R28, R7 ;  /* 0x0000001c1a077223 */ /* 0x004fc80000000007 */
[----:B---3--:R-:W-:-:S07]  /*08d0*/  FFMA R18, R21, R23, R7 ;  /* 0x0000001715127223 */ /* 0x008fce0000000007 */
.L_x_4:
[----:B------:R-:W-:Y:S05]  /*08e0*/  @!P2 BRA `(.L_x_1) ;  /* 0x00000000005ca947 */ /* 0x000fea0003800000 */
[----:B------:R-:W-:Y:S02]  /*08f0*/  ISETP.NE.AND P1, PT, R14, 0x1, PT ;  /* 0x000000010e00780c */ /* 0x000fe40003f25270 */
[----:B------:R-:W-:-:S11]  /*0900*/  LOP3.LUT P2, RZ, R3, 0x1, RZ, 0xc0, !PT ;  /* 0x0000000103ff7812 */ /* 0x000fd6000784c0ff */
[----:B------:R-:W-:Y:S05]  /*0910*/  @!P1 BRA `(.L_x_5) ;  /* 0x0000000000309947 */ /* 0x000fea0003800000 */
[C---:B------:R-:W-:Y:S01]  /*0920*/  IMAD R6, R4.reuse, R3, R8 ;  /* 0x0000000304067224 */ /* 0x040fe200078e0208 */
[----:B------:R-:W-:Y:S02]  /*0930*/  IADD3 R5, PT, PT, R15, R4, RZ ;  /* 0x000000040f057210 */ /* 0x000fe40007ffe0ff */
[----:B------:R-:W-:Y:S02]  /*0940*/  IADD3 R4, PT, PT, R4, 0x2, RZ ;  /* 0x0000000204047810 */ /* 0x000fe40007ffe0ff */
[----:B------:R-:W-:Y:S02]  /*0950*/  LEA R6, R6, UR5, 0x2 ;  /* 0x0000000506067c11 */ /* 0x000fe4000f8e10ff */
[----:B------:R-:W-:-:S03]  /*0960*/  LEA R5, R5, UR6, 0x2 ;  /* 0x0000000605057c11 */ /* 0x000fc6000f8e10ff */
[----:B------:R-:W-:Y:S01]  /*0970*/  IMAD R21, R3, 0x4, R6 ;  /* 0x0000000403157824 */ /* 0x000fe200078e0206 */
[----:B------:R-:W-:Y:S04]  /*0980*/  LDS R19, [R6] ;  /* 0x0000000006137984 */ /* 0x000fe80000000800 */
[----:B------:R-:W0:Y:S04]  /*0990*/  LDS R7, [R5] ;  /* 0x0000000005077984 */ /* 0x000e280000000800 */
[----:B------:R-:W-:Y:S04]  /*09a0*/  LDS R22, [R5+0x4] ;  /* 0x0000040005167984 */ /* 0x000fe80000000800 */
[----:B------:R-:W1:Y:S01]  /*09b0*/  LDS R21, [R21] ;  /* 0x0000000015157984 */ /* 0x000e620000000800 */
[----:B0-----:R-:W-:-:S04]  /*09c0*/  FFMA R7, R7, R19, R18 ;  /* 0x0000001307077223 */ /* 0x001fc80000000012 */
[----:B-1----:R-:W-:-:S07]  /*09d0*/  FFMA R18, R22, R21, R7 ;  /* 0x0000001516127223 */ /* 0x002fce0000000007 */
.L_x_5:
[----:B------:R-:W-:Y:S05]  /*09e0*/  @!P2 BRA `(.L_x_1) ;  /* 0x00000000001ca947 */ /* 0x000fea0003800000 */
[----:B------:R-:W-:Y:S01]  /*09f0*/  IMAD R5, R4, R3, R8 ;  /* 0x0000000304057224 */ /* 0x000fe200078e0208 */
[----:B------:R-:W-:-:S04]  /*0a00*/  IADD3 R3, PT, PT, R15, R4, RZ ;  /* 0x000000040f037210 */ /* 0x000fc80007ffe0ff */
[----:B------:R-:W-:Y:S02]  /*0a10*/  LEA R3, R3, UR6, 0x2 ;  /* 0x0000000603037c11 */ /* 0x000fe4000f8e10ff */
[----:B------:R-:W-:-:S04]  /*0a20*/  LEA R5, R5, UR5, 0x2 ;  /* 0x0000000505057c11 */ /* 0x000fc8000f8e10ff */
[----:B------:R-:W-:Y:S04]  /*0a30*/  LDS R3, [R3] ;  /* 0x0000000003037984 */ /* 0x000fe80000000800 */
[----:B------:R-:W0:Y:S02]  /*0a40*/  LDS R5, [R5] ;  /* 0x0000000005057984 */ /* 0x000e240000000800 */
[----:B0-----:R-:W-:-:S07]  /*0a50*/  FFMA R18, R3, R5, R18 ;  /* 0x0000000503127223 */ /* 0x001fce0000000012 */
.L_x_1:
[----:B------:R-:W-:Y:S06]  /*0a60*/  BAR.SYNC.DEFER_BLOCKING 0x0 ;  /* 0x0000000000007b1d */ /* 0x000fec0000010000 */
[----:B------:R-:W-:Y:S05]  /*0a70*/  @P0 BRA `(.L_x_6) ;  /* 0xfffffff800200947 */ /* 0x000fea000383ffff */
.L_x_0:
[----:B0-----:R-:W0:Y:S01]  /*0a80*/  LDC.64 R4, c[0x0][0x390] ;  /* 0x0000e400ff047b82 */ /* 0x001e220000000a00 */
[----:B------:R-:W-:-:S04]  /*0a90*/  IMAD R3, R11, R2, R13 ;  /* 0x000000020b037224 */ /* 0x000fc800078e020d */
[----:B0-----:R-:W-:-:S05]  /*0aa0*/  IMAD.WIDE R2, R3, 0x4, R4 ;  /* 0x0000000403027825 */ /* 0x001fca00078e0204 */
[----:B------:R-:W-:Y:S01]  /*0ab0*/  STG.E desc[UR8][R2.64], R18 ;  /* 0x0000001202007986 */ /* 0x000fe2000c101908 */
[----:B------:R-:W-:Y:S05]  /*0ac0*/  EXIT ;  /* 0x000000000000794d */ /* 0x000fea0003800000 */
.L_x_7:
[----:B------:R-:W-:-:S00]  /*0ad0*/  BRA `(.L_x_7) ;  /* 0xfffffffc00fc7947 */ /* 0x000fc0000383ffff */
[----:B------:R-:W-:-:S00]  /*0ae0*/  NOP ;  /* 0x0000000000007918 */ /* 0x000fc00000000000 */
        /* <DEDUP_REMOVED lines=9> */
.L_x_8:


//--------------------- .nv.shared._Z26matrixMultiplicationKernelPfS_S_ii --------------------------
	.section	.nv.shared._Z26matrixMultiplicationKernelPfS_S_ii,"aw",@nobits
	.sectionflags	@""
	.align	4
.nv.shared._Z26matrixMultiplicationKernelPfS_S_ii:
	.zero		3072


//--------------------- .nv.shared.reserved.0     --------------------------
	.section	.nv.shared.reserved.0,"aw",@nobits
	.weak		__nv_reservedSMEM_offset_0_alias
	.size		__nv_reservedSMEM_offset_0_alias, 0, 64
	.other		__nv_reservedSMEM_offset_0_alias,@"STO_CUDA_RESERVED_SHARED STV_DEFAULT"
__nv_reservedSMEM_offset_0_alias:
	.zero		0
	.zero		64


//--------------------- .nv.constant0._Z26matrixMultiplicationKernelPfS_S_ii --------------------------
	.section	.nv.constant0._Z26matrixMultiplicationKernelPfS_S_ii,"a",@progbits
	.sectionflags	@""
	.align	4
.nv.constant0._Z26matrixMultiplicationKernelPfS_S_ii:
	.zero		928


//--------------------- SYMBOLS --------------------------

	.type		.nv.reservedSmem.offset0,@object
	.size		.nv.reservedSmem.offset0,0x4
	.type		.nv.reservedSmem.cap,@object
	.size		.nv.reservedSmem.cap,0x4
